//
// Generated by NVIDIA NVVM Compiler
//
// Compiler Build ID: CL-36424714
// Cuda compilation tools, release 13.0, V13.0.88
// Based on NVVM 20.0.0
//

.version 9.0
.target sm_100
.address_size 64

	// .globl	_Z17test_gpu_registerPjj
.global .align 8 .u64 packed_array;
.global .align 4 .u32 d_tmp;

.visible .entry _Z17test_gpu_registerPjj(
	.param .u64 .ptr .align 1 _Z17test_gpu_registerPjj_param_0,
	.param .u32 _Z17test_gpu_registerPjj_param_1
)
{
	.reg .pred 	%p<3>;
	.reg .b32 	%r<138>;
	.reg .b64 	%rd<9>;

	ld.param.u64 	%rd2, [_Z17test_gpu_registerPjj_param_0];
	ld.param.u32 	%r6, [_Z17test_gpu_registerPjj_param_1];
	mov.u32 	%r7, %ctaid.x;
	mov.u32 	%r8, %ntid.x;
	mov.u32 	%r9, %tid.x;
	mad.lo.s32 	%r1, %r7, %r8, %r9;
	setp.ge.u32 	%p1, %r1, %r6;
	@%p1 bra 	$L__BB0_4;
	ld.global.u64 	%rd3, [packed_array];
	cvta.to.global.u64 	%rd1, %rd3;
	mov.b32 	%r136, 0;
	mov.u32 	%r137, %r136;
$L__BB0_2:
	mul.wide.u32 	%rd4, %r136, 4;
	add.s64 	%rd5, %rd1, %rd4;
	ld.global.u32 	%r11, [%rd5];
	or.b32  	%r12, %r11, %r137;
	add.s32 	%r13, %r136, 1;
	ld.global.u32 	%r14, [%rd5+4];
	shl.b32 	%r15, %r14, %r13;
	or.b32  	%r16, %r15, %r12;
	add.s32 	%r17, %r136, 2;
	ld.global.u32 	%r18, [%rd5+8];
	shl.b32 	%r19, %r18, %r17;
	or.b32  	%r20, %r19, %r16;
	add.s32 	%r21, %r136, 3;
	ld.global.u32 	%r22, [%rd5+12];
	shl.b32 	%r23, %r22, %r21;
	or.b32  	%r24, %r23, %r20;
	add.s32 	%r25, %r136, 4;
	ld.global.u32 	%r26, [%rd5+16];
	shl.b32 	%r27, %r26, %r25;
	or.b32  	%r28, %r27, %r24;
	add.s32 	%r29, %r136, 5;
	ld.global.u32 	%r30, [%rd5+20];
	shl.b32 	%r31, %r30, %r29;
	or.b32  	%r32, %r31, %r28;
	add.s32 	%r33, %r136, 6;
	ld.global.u32 	%r34, [%rd5+24];
	shl.b32 	%r35, %r34, %r33;
	or.b32  	%r36, %r35, %r32;
	add.s32 	%r37, %r136, 7;
	ld.global.u32 	%r38, [%rd5+28];
	shl.b32 	%r39, %r38, %r37;
	or.b32  	%r40, %r39, %r36;
	add.s32 	%r41, %r136, 8;
	ld.global.u32 	%r42, [%rd5+32];
	shl.b32 	%r43, %r42, %r41;
	or.b32  	%r44, %r43, %r40;
	add.s32 	%r45, %r136, 9;
	ld.global.u32 	%r46, [%rd5+36];
	shl.b32 	%r47, %r46, %r45;
	or.b32  	%r48, %r47, %r44;
	add.s32 	%r49, %r136, 10;
	ld.global.u32 	%r50, [%rd5+40];
	shl.b32 	%r51, %r50, %r49;
	or.b32  	%r52, %r51, %r48;
	add.s32 	%r53, %r136, 11;
	ld.global.u32 	%r54, [%rd5+44];
	shl.b32 	%r55, %r54, %r53;
	or.b32  	%r56, %r55, %r52;
	add.s32 	%r57, %r136, 12;
	ld.global.u32 	%r58, [%rd5+48];
	shl.b32 	%r59, %r58, %r57;
	or.b32  	%r60, %r59, %r56;
	add.s32 	%r61, %r136, 13;
	ld.global.u32 	%r62, [%rd5+52];
	shl.b32 	%r63, %r62, %r61;
	or.b32  	%r64, %r63, %r60;
	add.s32 	%r65, %r136, 14;
	ld.global.u32 	%r66, [%rd5+56];
	shl.b32 	%r67, %r66, %r65;
	or.b32  	%r68, %r67, %r64;
	add.s32 	%r69, %r136, 15;
	ld.global.u32 	%r70, [%rd5+60];
	shl.b32 	%r71, %r70, %r69;
	or.b32  	%r72, %r71, %r68;
	add.s32 	%r73, %r136, 16;
	ld.global.u32 	%r74, [%rd5+64];
	shl.b32 	%r75, %r74, %r73;
	or.b32  	%r76, %r75, %r72;
	add.s32 	%r77, %r136, 17;
	ld.global.u32 	%r78, [%rd5+68];
	shl.b32 	%r79, %r78, %r77;
	or.b32  	%r80, %r79, %r76;
	add.s32 	%r81, %r136, 18;
	ld.global.u32 	%r82, [%rd5+72];
	shl.b32 	%r83, %r82, %r81;
	or.b32  	%r84, %r83, %r80;
	add.s32 	%r85, %r136, 19;
	ld.global.u32 	%r86, [%rd5+76];
	shl.b32 	%r87, %r86, %r85;
	or.b32  	%r88, %r87, %r84;
	add.s32 	%r89, %r136, 20;
	ld.global.u32 	%r90, [%rd5+80];
	shl.b32 	%r91, %r90, %r89;
	or.b32  	%r92, %r91, %r88;
	add.s32 	%r93, %r136, 21;
	ld.global.u32 	%r94, [%rd5+84];
	shl.b32 	%r95, %r94, %r93;
	or.b32  	%r96, %r95, %r92;
	add.s32 	%r97, %r136, 22;
	ld.global.u32 	%r98, [%rd5+88];
	shl.b32 	%r99, %r98, %r97;
	or.b32  	%r100, %r99, %r96;
	add.s32 	%r101, %r136, 23;
	ld.global.u32 	%r102, [%rd5+92];
	shl.b32 	%r103, %r102, %r101;
	or.b32  	%r104, %r103, %r100;
	add.s32 	%r105, %r136, 24;
	ld.global.u32 	%r106, [%rd5+96];
	shl.b32 	%r107, %r106, %r105;
	or.b32  	%r108, %r107, %r104;
	add.s32 	%r109, %r136, 25;
	ld.global.u32 	%r110, [%rd5+100];
	shl.b32 	%r111, %r110, %r109;
	or.b32  	%r112, %r111, %r108;
	add.s32 	%r113, %r136, 26;
	ld.global.u32 	%r114, [%rd5+104];
	shl.b32 	%r115, %r114, %r113;
	or.b32  	%r116, %r115, %r112;
	add.s32 	%r117, %r136, 27;
	ld.global.u32 	%r118, [%rd5+108];
	shl.b32 	%r119, %r118, %r117;
	or.b32  	%r120, %r119, %r116;
	add.s32 	%r121, %r136, 28;
	ld.global.u32 	%r122, [%rd5+112];
	shl.b32 	%r123, %r122, %r121;
	or.b32  	%r124, %r123, %r120;
	add.s32 	%r125, %r136, 29;
	ld.global.u32 	%r126, [%rd5+116];
	shl.b32 	%r127, %r126, %r125;
	or.b32  	%r128, %r127, %r124;
	add.s32 	%r129, %r136, 30;
	ld.global.u32 	%r130, [%rd5+120];
	shl.b32 	%r131, %r130, %r129;
	or.b32  	%r132, %r131, %r128;
	add.s32 	%r133, %r136, 31;
	ld.global.u32 	%r134, [%rd5+124];
	shl.b32 	%r135, %r134, %r133;
	or.b32  	%r137, %r135, %r132;
	add.s32 	%r136, %r136, 32;
	setp.ne.s32 	%p2, %r136, 10240;
	@%p2 bra 	$L__BB0_2;
	cvta.to.global.u64 	%rd6, %rd2;
	mul.wide.u32 	%rd7, %r1, 4;
	add.s64 	%rd8, %rd6, %rd7;
	st.global.u32 	[%rd8], %r137;
$L__BB0_4:
	ret;

}
	// .globl	_Z13test_gpu_gmemPjj
.visible .entry _Z13test_gpu_gmemPjj(
	.param .u64 .ptr .align 1 _Z13test_gpu_gmemPjj_param_0,
	.param .u32 _Z13test_gpu_gmemPjj_param_1
)
{
	.reg .pred 	%p<3>;
	.reg .b32 	%r<76>;
	.reg .b64 	%rd<11>;

	ld.param.u64 	%rd4, [_Z13test_gpu_gmemPjj_param_0];
	ld.param.u32 	%r7, [_Z13test_gpu_gmemPjj_param_1];
	mov.u32 	%r8, %ctaid.x;
	mov.u32 	%r9, %ntid.x;
	mov.u32 	%r10, %tid.x;
	mad.lo.s32 	%r1, %r8, %r9, %r10;
	setp.ge.u32 	%p1, %r1, %r7;
	@%p1 bra 	$L__BB1_4;
	ld.global.u64 	%rd5, [packed_array];
	cvta.to.global.u64 	%rd6, %rd5;
	ld.global.u32 	%r74, [d_tmp];
	add.s64 	%rd10, %rd6, 32;
	mov.b32 	%r75, 0;
$L__BB1_2:
	ld.global.u32 	%r12, [%rd10+-32];
	shl.b32 	%r13, %r12, %r75;
	or.b32  	%r14, %r74, %r13;
	st.global.u32 	[d_tmp], %r14;
	ld.global.u32 	%r15, [%rd10+-28];
	add.s32 	%r16, %r75, 1;
	shl.b32 	%r17, %r15, %r16;
	or.b32  	%r18, %r14, %r17;
	st.global.u32 	[d_tmp], %r18;
	ld.global.u32 	%r19, [%rd10+-24];
	add.s32 	%r20, %r75, 2;
	shl.b32 	%r21, %r19, %r20;
	or.b32  	%r22, %r18, %r21;
	st.global.u32 	[d_tmp], %r22;
	ld.global.u32 	%r23, [%rd10+-20];
	add.s32 	%r24, %r75, 3;
	shl.b32 	%r25, %r23, %r24;
	or.b32  	%r26, %r22, %r25;
	st.global.u32 	[d_tmp], %r26;
	ld.global.u32 	%r27, [%rd10+-16];
	add.s32 	%r28, %r75, 4;
	shl.b32 	%r29, %r27, %r28;
	or.b32  	%r30, %r26, %r29;
	st.global.u32 	[d_tmp], %r30;
	ld.global.u32 	%r31, [%rd10+-12];
	add.s32 	%r32, %r75, 5;
	shl.b32 	%r33, %r31, %r32;
	or.b32  	%r34, %r30, %r33;
	st.global.u32 	[d_tmp], %r34;
	ld.global.u32 	%r35, [%rd10+-8];
	add.s32 	%r36, %r75, 6;
	shl.b32 	%r37, %r35, %r36;
	or.b32  	%r38, %r34, %r37;
	st.global.u32 	[d_tmp], %r38;
	ld.global.u32 	%r39, [%rd10+-4];
	add.s32 	%r40, %r75, 7;
	shl.b32 	%r41, %r39, %r40;
	or.b32  	%r42, %r38, %r41;
	st.global.u32 	[d_tmp], %r42;
	ld.global.u32 	%r43, [%rd10];
	add.s32 	%r44, %r75, 8;
	shl.b32 	%r45, %r43, %r44;
	or.b32  	%r46, %r42, %r45;
	st.global.u32 	[d_tmp], %r46;
	ld.global.u32 	%r47, [%rd10+4];
	add.s32 	%r48, %r75, 9;
	shl.b32 	%r49, %r47, %r48;
	or.b32  	%r50, %r46, %r49;
	st.global.u32 	[d_tmp], %r50;
	ld.global.u32 	%r51, [%rd10+8];
	add.s32 	%r52, %r75, 10;
	shl.b32 	%r53, %r51, %r52;
	or.b32  	%r54, %r50, %r53;
	st.global.u32 	[d_tmp], %r54;
	ld.global.u32 	%r55, [%rd10+12];
	add.s32 	%r56, %r75, 11;
	shl.b32 	%r57, %r55, %r56;
	or.b32  	%r58, %r54, %r57;
	st.global.u32 	[d_tmp], %r58;
	ld.global.u32 	%r59, [%rd10+16];
	add.s32 	%r60, %r75, 12;
	shl.b32 	%r61, %r59, %r60;
	or.b32  	%r62, %r58, %r61;
	st.global.u32 	[d_tmp], %r62;
	ld.global.u32 	%r63, [%rd10+20];
	add.s32 	%r64, %r75, 13;
	shl.b32 	%r65, %r63, %r64;
	or.b32  	%r66, %r62, %r65;
	st.global.u32 	[d_tmp], %r66;
	ld.global.u32 	%r67, [%rd10+24];
	add.s32 	%r68, %r75, 14;
	shl.b32 	%r69, %r67, %r68;
	or.b32  	%r70, %r66, %r69;
	st.global.u32 	[d_tmp], %r70;
	ld.global.u32 	%r71, [%rd10+28];
	add.s32 	%r72, %r75, 15;
	shl.b32 	%r73, %r71, %r72;
	or.b32  	%r74, %r70, %r73;
	st.global.u32 	[d_tmp], %r74;
	add.s64 	%rd10, %rd10, 64;
	add.s32 	%r75, %r75, 16;
	setp.ne.s32 	%p2, %r75, 10240;
	@%p2 bra 	$L__BB1_2;
	cvta.to.global.u64 	%rd7, %rd4;
	mul.wide.u32 	%rd8, %r1, 4;
	add.s64 	%rd9, %rd7, %rd8;
	st.global.u32 	[%rd9], %r74;
$L__BB1_4:
	ret;

}


// ===== COMPILED SASS (sm_100) =====

	.target	sm_100

	.elftype	@"ET_EXEC"


//--------------------- .note.nv.tkinfo           --------------------------
	.section	.note.nv.tkinfo,"",@"SHT_NOTE"
	.sectionflags	@"SHF_NOTE_NV_TKINFO"
	.tkinfo
        /*0018*/ 	.word	0x00000002
        /*0030*/ 	.string	""
        /*0030*/ 	.string	"ptxas"
        /*0030*/ 	.string	"Cuda compilation tools, release 13.0, V13.0.88"
        /*0030*/ 	.string	"Build cuda_13.0.r13.0/compiler.36424714_0"
        /*0030*/ 	.string	"-arch sm_100 -m 64 "



//--------------------- .note.nv.cuinfo           --------------------------
	.section	.note.nv.cuinfo,"",@"SHT_NOTE"
	.sectionflags	@"SHF_NOTE_NV_CUINFO"
        /*0018*/ 	.short	0x0002
        /*001a*/ 	.short	0x0064
        /*001c*/ 	.short	0x0082
	.zero		2


//--------------------- .nv.info                  --------------------------
	.section	.nv.info,"",@"SHT_CUDA_INFO"
	.align	4


	//----- nvinfo : EIATTR_REGCOUNT
	.align		4
        /*0000*/ 	.byte	0x04, 0x2f
        /*0002*/ 	.short	(.L_3 - .L_2)
	.align		4
.L_2:
        /*0004*/ 	.word	index@(_Z17test_gpu_registerPjj)
        /*0008*/ 	.word	0x0000001e


	//----- nvinfo : EIATTR_FRAME_SIZE
	.align		4
.L_3:
        /*000c*/ 	.byte	0x04, 0x11
        /*000e*/ 	.short	(.L_5 - .L_4)
	.align		4
.L_4:
        /*0010*/ 	.word	index@(_Z17test_gpu_registerPjj)
        /*0014*/ 	.word	0x00000000


	//----- nvinfo : EIATTR_REGCOUNT
	.align		4
.L_5:
        /*0018*/ 	.byte	0x04, 0x2f
        /*001a*/ 	.short	(.L_7 - .L_6)
	.align		4
.L_6:
        /*001c*/ 	.word	index@(_Z13test_gpu_gmemPjj)
        /*0020*/ 	.word	0x0000000e


	//----- nvinfo : EIATTR_FRAME_SIZE
	.align		4
.L_7:
        /*0024*/ 	.byte	0x04, 0x11
        /*0026*/ 	.short	(.L_9 - .L_8)
	.align		4
.L_8:
        /*0028*/ 	.word	index@(_Z13test_gpu_gmemPjj)
        /*002c*/ 	.word	0x00000000


	//----- nvinfo : EIATTR_MIN_STACK_SIZE
	.align		4
.L_9:
        /*0030*/ 	.byte	0x04, 0x12
        /*0032*/ 	.short	(.L_11 - .L_10)
	.align		4
.L_10:
        /*0034*/ 	.word	index@(_Z13test_gpu_gmemPjj)
        /*0038*/ 	.word	0x00000000


	//----- nvinfo : EIATTR_MIN_STACK_SIZE
	.align		4
.L_11:
        /*003c*/ 	.byte	0x04, 0x12
        /*003e*/ 	.short	(.L_13 - .L_12)
	.align		4
.L_12:
        /*0040*/ 	.word	index@(_Z17test_gpu_registerPjj)
        /*0044*/ 	.word	0x00000000
.L_13:


//--------------------- .nv.compat                --------------------------
	.section	.nv.compat,"",@"SHT_CUDA_COMPAT_INFO"
	.align	4
        /*0000*/ 	.byte	0x02, 0x09, 0x00, 0x00, 0x02, 0x02, 0x01, 0x00, 0x02, 0x05, 0x05, 0x00, 0x03, 0x07, 0x01, 0x01
        /*0010*/ 	.byte	0x02, 0x03, 0x00, 0x00, 0x02, 0x06, 0x01, 0x00, 0x04, 0x0b, 0x08, 0x00, 0x09, 0x00, 0x00, 0x00
        /*0020*/ 	.byte	0x00, 0x00, 0x00, 0x00


//--------------------- .nv.info._Z13test_gpu_gmemPjj --------------------------
	.section	.nv.info._Z13test_gpu_gmemPjj,"",@"SHT_CUDA_INFO"
	.sectionflags	@""
	.align	4


	//----- nvinfo : EIATTR_CUDA_API_VERSION
	.align		4
        /*0000*/ 	.byte	0x04, 0x37
        /*0002*/ 	.short	(.L_15 - .L_14)
.L_14:
        /*0004*/ 	.word	0x00000082


	//----- nvinfo : EIATTR_KPARAM_INFO
	.align		4
.L_15:
        /*0008*/ 	.byte	0x04, 0x17
        /*000a*/ 	.short	(.L_17 - .L_16)
.L_16:
        /*000c*/ 	.word	0x00000000
        /*0010*/ 	.short	0x0001
        /*0012*/ 	.short	0x0008
        /*0014*/ 	.byte	0x00, 0xf0, 0x11, 0x00


	//----- nvinfo : EIATTR_KPARAM_INFO
	.align		4
.L_17:
        /*0018*/ 	.byte	0x04, 0x17
        /*001a*/ 	.short	(.L_19 - .L_18)
.L_18:
        /*001c*/ 	.word	0x00000000
        /*0020*/ 	.short	0x0000
        /*0022*/ 	.short	0x0000
        /*0024*/ 	.byte	0x00, 0xf5, 0x21, 0x00


	//----- nvinfo : EIATTR_SPARSE_MMA_MASK
	.align		4
.L_19:
        /*0028*/ 	.byte	0x03, 0x50
        /*002a*/ 	.short	0x0000


	//----- nvinfo : EIATTR_MAXREG_COUNT
	.align		4
        /*002c*/ 	.byte	0x03, 0x1b
        /*002e*/ 	.short	0x00ff


	//----- nvinfo : EIATTR_MERCURY_ISA_VERSION
	.align		4
        /*0030*/ 	.byte	0x03, 0x5f
        /*0032*/ 	.short	0x0101


	//----- nvinfo : EIATTR_VRC_CTA_INIT_COUNT
	.align		4
        /*0034*/ 	.byte	0x02, 0x4a
	.zero		1
	.zero		1


	//----- nvinfo : EIATTR_EXIT_INSTR_OFFSETS
	.align		4
        /*0038*/ 	.byte	0x04, 0x1c
        /*003a*/ 	.short	(.L_21 - .L_20)


	//   ....[0]....
.L_20:
        /*003c*/ 	.word	0x00000070


	//   ....[1]....
        /*0040*/ 	.word	0x00000690


	//----- nvinfo : EIATTR_CBANK_PARAM_SIZE
	.align		4
.L_21:
        /*0044*/ 	.byte	0x03, 0x19
        /*0046*/ 	.short	0x000c


	//----- nvinfo : EIATTR_PARAM_CBANK
	.align		4
        /*0048*/ 	.byte	0x04, 0x0a
        /*004a*/ 	.short	(.L_23 - .L_22)
	.align		4
.L_22:
        /*004c*/ 	.word	index@(.nv.constant0._Z13test_gpu_gmemPjj)
        /*0050*/ 	.short	0x0380
        /*0052*/ 	.short	0x000c


	//----- nvinfo : EIATTR_SW_WAR
	.align		4
.L_23:
        /*0054*/ 	.byte	0x04, 0x36
        /*0056*/ 	.short	(.L_25 - .L_24)
.L_24:
        /*0058*/ 	.word	0x00000008
.L_25:


//--------------------- .nv.info._Z17test_gpu_registerPjj --------------------------
	.section	.nv.info._Z17test_gpu_registerPjj,"",@"SHT_CUDA_INFO"
	.sectionflags	@""
	.align	4


	//----- nvinfo : EIATTR_CUDA_API_VERSION
	.align		4
        /*0000*/ 	.byte	0x04, 0x37
        /*0002*/ 	.short	(.L_27 - .L_26)
.L_26:
        /*0004*/ 	.word	0x00000082


	//----- nvinfo : EIATTR_KPARAM_INFO
	.align		4
.L_27:
        /*0008*/ 	.byte	0x04, 0x17
        /*000a*/ 	.short	(.L_29 - .L_28)
.L_28:
        /*000c*/ 	.word	0x00000000
        /*0010*/ 	.short	0x0001
        /*0012*/ 	.short	0x0008
        /*0014*/ 	.byte	0x00, 0xf0, 0x11, 0x00


	//----- nvinfo : EIATTR_KPARAM_INFO
	.align		4
.L_29:
        /*0018*/ 	.byte	0x04, 0x17
        /*001a*/ 	.short	(.L_31 - .L_30)
.L_30:
        /*001c*/ 	.word	0x00000000
        /*0020*/ 	.short	0x0000
        /*0022*/ 	.short	0x0000
        /*0024*/ 	.byte	0x00, 0xf5, 0x21, 0x00


	//----- nvinfo : EIATTR_SPARSE_MMA_MASK
	.align		4
.L_31:
        /*0028*/ 	.byte	0x03, 0x50
        /*002a*/ 	.short	0x0000


	//----- nvinfo : EIATTR_MAXREG_COUNT
	.align		4
        /*002c*/ 	.byte	0x03, 0x1b
        /*002e*/ 	.short	0x00ff


	//----- nvinfo : EIATTR_MERCURY_ISA_VERSION
	.align		4
        /*0030*/ 	.byte	0x03, 0x5f
        /*0032*/ 	.short	0x0101


	//----- nvinfo : EIATTR_VRC_CTA_INIT_COUNT
	.align		4
        /*0034*/ 	.byte	0x02, 0x4a
	.zero		1
	.zero		1


	//----- nvinfo : EIATTR_EXIT_INSTR_OFFSETS
	.align		4
        /*0038*/ 	.byte	0x04, 0x1c
        /*003a*/ 	.short	(.L_33 - .L_32)


	//   ....[0]....
.L_32:
        /*003c*/ 	.word	0x00000070


	//   ....[1]....
        /*0040*/ 	.word	0x00000820


	//----- nvinfo : EIATTR_CBANK_PARAM_SIZE
	.align		4
.L_33:
        /*0044*/ 	.byte	0x03, 0x19
        /*0046*/ 	.short	0x000c


	//----- nvinfo : EIATTR_PARAM_CBANK
	.align		4
        /*0048*/ 	.byte	0x04, 0x0a
        /*004a*/ 	.short	(.L_35 - .L_34)
	.align		4
.L_34:
        /*004c*/ 	.word	index@(.nv.constant0._Z17test_gpu_registerPjj)
        /*0050*/ 	.short	0x0380
        /*0052*/ 	.short	0x000c


	//----- nvinfo : EIATTR_SW_WAR
	.align		4
.L_35:
        /*0054*/ 	.byte	0x04, 0x36
        /*0056*/ 	.short	(.L_37 - .L_36)
.L_36:
        /*0058*/ 	.word	0x00000008
.L_37:


//--------------------- .nv.callgraph             --------------------------
	.section	.nv.callgraph,"",@"SHT_CUDA_CALLGRAPH"
	.align	4
	.sectionentsize	8
	.align		4
        /*0000*/ 	.word	0x00000000
	.align		4
        /*0004*/ 	.word	0xffffffff
	.align		4
        /*0008*/ 	.word	0x00000000
	.align		4
        /*000c*/ 	.word	0xfffffffe
	.align		4
        /*0010*/ 	.word	0x00000000
	.align		4
        /*0014*/ 	.word	0xfffffffd
	.align		4
        /*0018*/ 	.word	0x00000000
	.align		4
        /*001c*/ 	.word	0xfffffffc


//--------------------- .nv.constant4             --------------------------
	.section	.nv.constant4,"a",@progbits
	.align	8
	.align		8
.nv.constant4:
        /*0000*/ 	.dword	packed_array
	.align		8
        /*0008*/ 	.dword	d_tmp


//--------------------- .text._Z13test_gpu_gmemPjj --------------------------
	.section	.text._Z13test_gpu_gmemPjj,"ax",@progbits
	.align	128
        .global         _Z13test_gpu_gmemPjj
        .type           _Z13test_gpu_gmemPjj,@function
        .size           _Z13test_gpu_gmemPjj,(.L_x_4 - _Z13test_gpu_gmemPjj)
        .other          _Z13test_gpu_gmemPjj,@"STO_CUDA_ENTRY STV_DEFAULT"
_Z13test_gpu_gmemPjj:
.text._Z13test_gpu_gmemPjj:
[----:B------:R-:W-:Y:S01]  /*0000*/  LDC R1, c[0x0][0x37c] ;  /* 0x0000df00ff017b82 */ /* 0x000fe20000000800 */
[----:B------:R-:W0:Y:S07]  /*0010*/  S2R R3, SR_TID.X ;  /* 0x0000000000037919 */ /* 0x000e2e0000002100 */
[----:B------:R-:W0:Y:S01]  /*0020*/  S2UR UR4, SR_CTAID.X ;  /* 0x00000000000479c3 */ /* 0x000e220000002500 */
[----:B------:R-:W1:Y:S07]  /*0030*/  LDCU UR5, c[0x0][0x388] ;  /* 0x00007100ff0577ac */ /* 0x000e6e0008000800 */
[----:B------:R-:W0:Y:S02]  /*0040*/  LDC R0, c[0x0][0x360] ;  /* 0x0000d800ff007b82 */ /* 0x000e240000000800 */
[----:B0-----:R-:W-:-:S05]  /*0050*/  IMAD R0, R0, UR4, R3 ;  /* 0x0000000400007c24 */ /* 0x001fca000f8e0203 */
[----:B-1----:R-:W-:-:S13]  /*0060*/  ISETP.GE.U32.AND P0, PT, R0, UR5, PT ;  /* 0x0000000500007c0c */ /* 0x002fda000bf06070 */
[----:B------:R-:W-:Y:S05]  /*0070*/  @P0 EXIT ;  /* 0x000000000000094d */ /* 0x000fea0003800000 */
[----:B------:R-:W0:Y:S01]  /*0080*/  LDC.64 R4, c[0x4][RZ] ;  /* 0x01000000ff047b82 */ /* 0x000e220000000a00 */
[----:B------:R-:W0:Y:S07]  /*0090*/  LDCU.64 UR4, c[0x0][0x358] ;  /* 0x00006b00ff0477ac */ /* 0x000e2e0008000a00 */
[----:B------:R-:W1:Y:S01]  /*00a0*/  LDC.64 R2, c[0x4][0x8] ;  /* 0x01000200ff027b82 */ /* 0x000e620000000a00 */
[----:B0-----:R-:W2:Y:S04]  /*00b0*/  LDG.E.64 R4, desc[UR4][R4.64] ;  /* 0x0000000404047981 */ /* 0x001ea8000c1e1b00 */
[----:B-1----:R0:W5:Y:S01]  /*00c0*/  LDG.E R7, desc[UR4][R2.64] ;  /* 0x0000000402077981 */ /* 0x002162000c1e1900 */
[----:B------:R-:W-:Y:S01]  /*00d0*/  IMAD.MOV.U32 R6, RZ, RZ, RZ ;  /* 0x000000ffff067224 */ /* 0x000fe200078e00ff */
[----:B--2---:R-:W-:-:S05]  /*00e0*/  IADD3 R8, P0, PT, R4, 0x20, RZ ;  /* 0x0000002004087810 */ /* 0x004fca0007f1e0ff */
[----:B0-----:R-:W-:-:S08]  /*00f0*/  IMAD.X R9, RZ, RZ, R5, P0 ;  /* 0x000000ffff097224 */ /* 0x001fd000000e0605 */
.L_x_0:
[----:B------:R-:W-:Y:S02]  /*0100*/  IMAD.MOV.U32 R4, RZ, RZ, R8 ;  /* 0x000000ffff047224 */ /* 0x000fe400078e0008 */
[----:B------:R-:W-:-:S05]  /*0110*/  IMAD.MOV.U32 R5, RZ, RZ, R9 ;  /* 0x000000ffff057224 */ /* 0x000fca00078e0009 */
[----:B--2---:R-:W2:Y:S02]  /*0120*/  LDG.E R9, desc[UR4][R4.64+-0x20] ;  /* 0xffffe00404097981 */ /* 0x004ea4000c1e1900 */
[----:B--2---:R-:W-:-:S04]  /*0130*/  SHF.L.U32 R8, R9, R6, RZ ;  /* 0x0000000609087219 */ /* 0x004fc800000006ff */
[----:B-----5:R-:W-:-:S05]  /*0140*/  LOP3.LUT R7, R7, R8, RZ, 0xfc, !PT ;  /* 0x0000000807077212 */ /* 0x020fca00078efcff */
[----:B------:R0:W-:Y:S04]  /*0150*/  STG.E desc[UR4][R2.64], R7 ;  /* 0x0000000702007986 */ /* 0x0001e8000c101904 */
[----:B------:R-:W2:Y:S01]  /*0160*/  LDG.E R8, desc[UR4][R4.64+-0x1c] ;  /* 0xffffe40404087981 */ /* 0x000ea2000c1e1900 */
[----:B------:R-:W-:-:S05]  /*0170*/  VIADD R9, R6, 0x1 ;  /* 0x0000000106097836 */ /* 0x000fca0000000000 */
[----:B--2---:R-:W-:-:S04]  /*0180*/  SHF.L.U32 R8, R8, R9, RZ ;  /* 0x0000000908087219 */ /* 0x004fc800000006ff */
[----:B------:R-:W-:-:S05]  /*0190*/  LOP3.LUT R9, R7, R8, RZ, 0xfc, !PT ;  /* 0x0000000807097212 */ /* 0x000fca00078efcff */
[----:B------:R1:W-:Y:S04]  /*01a0*/  STG.E desc[UR4][R2.64], R9 ;  /* 0x0000000902007986 */ /* 0x0003e8000c101904 */
[----:B------:R-:W2:Y:S01]  /*01b0*/  LDG.E R8, desc[UR4][R4.64+-0x18] ;  /* 0xffffe80404087981 */ /* 0x000ea2000c1e1900 */
[----:B------:R-:W-:-:S05]  /*01c0*/  VIADD R11, R6, 0x2 ;  /* 0x00000002060b7836 */ /* 0x000fca0000000000 */
[----:B--2---:R-:W-:-:S04]  /*01d0*/  SHF.L.U32 R8, R8, R11, RZ ;  /* 0x0000000b08087219 */ /* 0x004fc800000006ff */
[----:B------:R-:W-:-:S05]  /*01e0*/  LOP3.LUT R11, R9, R8, RZ, 0xfc, !PT ;  /* 0x00000008090b7212 */ /* 0x000fca00078efcff */
[----:B------:R2:W-:Y:S04]  /*01f0*/  STG.E desc[UR4][R2.64], R11 ;  /* 0x0000000b02007986 */ /* 0x0005e8000c101904 */
[----:B0-----:R-:W3:Y:S01]  /*0200*/  LDG.E R7, desc[UR4][R4.64+-0x14] ;  /* 0xffffec0404077981 */ /* 0x001ee2000c1e1900 */
[----:B------:R-:W-:-:S05]  /*0210*/  VIADD R8, R6, 0x3 ;  /* 0x0000000306087836 */ /* 0x000fca0000000000 */
[----:B---3--:R-:W-:-:S04]  /*0220*/  SHF.L.U32 R8, R7, R8, RZ ;  /* 0x0000000807087219 */ /* 0x008fc800000006ff */
[----:B------:R-:W-:-:S05]  /*0230*/  LOP3.LUT R7, R11, R8, RZ, 0xfc, !PT ;  /* 0x000000080b077212 */ /* 0x000fca00078efcff */
[----:B------:R0:W-:Y:S04]  /*0240*/  STG.E desc[UR4][R2.64], R7 ;  /* 0x0000000702007986 */ /* 0x0001e8000c101904 */
[----:B------:R-:W3:Y:S01]  /*0250*/  LDG.E R8, desc[UR4][R4.64+-0x10] ;  /* 0xfffff00404087981 */ /* 0x000ee2000c1e1900 */
[----:B-1----:R-:W-:-:S05]  /*0260*/  VIADD R9, R6, 0x4 ;  /* 0x0000000406097836 */ /* 0x002fca0000000000 */
[----:B---3--:R-:W-:-:S04]  /*0270*/  SHF.L.U32 R8, R8, R9, RZ ;  /* 0x0000000908087219 */ /* 0x008fc800000006ff */
[----:B------:R-:W-:-:S05]  /*0280*/  LOP3.LUT R9, R7, R8, RZ, 0xfc, !PT ;  /* 0x0000000807097212 */ /* 0x000fca00078efcff */
[----:B------:R1:W-:Y:S04]  /*0290*/  STG.E desc[UR4][R2.64], R9 ;  /* 0x0000000902007986 */ /* 0x0003e8000c101904 */
[----:B------:R-:W3:Y:S01]  /*02a0*/  LDG.E R8, desc[UR4][R4.64+-0xc] ;  /* 0xfffff40404087981 */ /* 0x000ee2000c1e1900 */
[----:B--2---:R-:W-:-:S05]  /*02b0*/  VIADD R11, R6, 0x5 ;  /* 0x00000005060b7836 */ /* 0x004fca0000000000 */
[----:B---3--:R-:W-:-:S04]  /*02c0*/  SHF.L.U32 R8, R8, R11, RZ ;  /* 0x0000000b08087219 */ /* 0x008fc800000006ff */
        /* <DEDUP_REMOVED lines=48> */
[C---:B------:R-:W-:Y:S02]  /*05d0*/  VIADD R8, R6.reuse, 0xf ;  /* 0x0000000f06087836 */ /* 0x040fe40000000000 */
[----:B------:R-:W-:-:S05]  /*05e0*/  VIADD R6, R6, 0x10 ;  /* 0x0000001006067836 */ /* 0x000fca0000000000 */
[----:B------:R-:W-:Y:S02]  /*05f0*/  ISETP.NE.AND P0, PT, R6, 0x2800, PT ;  /* 0x000028000600780c */ /* 0x000fe40003f05270 */
[----:B---3--:R-:W-:-:S04]  /*0600*/  SHF.L.U32 R8, R7, R8, RZ ;  /* 0x0000000807087219 */ /* 0x008fc800000006ff */
[----:B------:R-:W-:Y:S02]  /*0610*/  LOP3.LUT R7, R11, R8, RZ, 0xfc, !PT ;  /* 0x000000080b077212 */ /* 0x000fe400078efcff */
[----:B------:R-:W-:-:S03]  /*0620*/  IADD3 R8, P1, PT, R4, 0x40, RZ ;  /* 0x0000004004087810 */ /* 0x000fc60007f3e0ff */
[----:B------:R2:W-:Y:S02]  /*0630*/  STG.E desc[UR4][R2.64], R7 ;  /* 0x0000000702007986 */ /* 0x0005e4000c101904 */
[----:B-1----:R-:W-:Y:S01]  /*0640*/  IMAD.X R9, RZ, RZ, R5, P1 ;  /* 0x000000ffff097224 */ /* 0x002fe200008e0605 */
[----:B------:R-:W-:Y:S07]  /*0650*/  @P0 BRA `(.L_x_0) ;  /* 0xfffffff800a80947 */ /* 0x000fee000383ffff */
[----:B--2---:R-:W0:Y:S02]  /*0660*/  LDC.64 R2, c[0x0][0x380] ;  /* 0x0000e000ff027b82 */ /* 0x004e240000000a00 */
[----:B0-----:R-:W-:-:S05]  /*0670*/  IMAD.WIDE.U32 R2, R0, 0x4, R2 ;  /* 0x0000000400027825 */ /* 0x001fca00078e0002 */
[----:B------:R-:W-:Y:S01]  /*0680*/  STG.E desc[UR4][R2.64], R7 ;  /* 0x0000000702007986 */ /* 0x000fe2000c101904 */
[----:B------:R-:W-:Y:S05]  /*0690*/  EXIT ;  /* 0x000000000000794d */ /* 0x000fea0003800000 */
.L_x_1:
[----:B------:R-:W-:-:S00]  /*06a0*/  BRA `(.L_x_1) ;  /* 0xfffffffc00fc7947 */ /* 0x000fc0000383ffff */
[----:B------:R-:W-:-:S00]  /*06b0*/  NOP ;  /* 0x0000000000007918 */ /* 0x000fc00000000000 */
        /* <DEDUP_REMOVED lines=12> */
.L_x_4:


//--------------------- .text._Z17test_gpu_registerPjj --------------------------
	.section	.text._Z17test_gpu_registerPjj,"ax",@progbits
	.align	128
        .global         _Z17test_gpu_registerPjj
        .type           _Z17test_gpu_registerPjj,@function
        .size           _Z17test_gpu_registerPjj,(.L_x_5 - _Z17test_gpu_registerPjj)
        .other          _Z17test_gpu_registerPjj,@"STO_CUDA_ENTRY STV_DEFAULT"
_Z17test_gpu_registerPjj:
.text._Z17test_gpu_registerPjj:
        /* <DEDUP_REMOVED lines=9> */
[----:B------:R-:W0:Y:S02]  /*0090*/  LDCU.64 UR4, c[0x0][0x358] ;  /* 0x00006b00ff0477ac */ /* 0x000e240008000a00 */
[----:B0-----:R-:W5:Y:S01]  /*00a0*/  LDG.E.64 R2, desc[UR4][R2.64] ;  /* 0x0000000402027981 */ /* 0x001f62000c1e1b00 */
[----:B------:R-:W-:Y:S02]  /*00b0*/  IMAD.MOV.U32 R9, RZ, RZ, RZ ;  /* 0x000000ffff097224 */ /* 0x000fe400078e00ff */
[----:B------:R-:W-:-:S07]  /*00c0*/  IMAD.MOV.U32 R7, RZ, RZ, RZ ;  /* 0x000000ffff077224 */ /* 0x000fce00078e00ff */
.L_x_2:
[----:B-----5:R-:W-:-:S05]  /*00d0*/  IMAD.WIDE.U32 R4, R9, 0x4, R2 ;  /* 0x0000000409047825 */ /* 0x020fca00078e0002 */
[----:B------:R-:W2:Y:S04]  /*00e0*/  LDG.E R16, desc[UR4][R4.64+0x4] ;  /* 0x0000040404107981 */ /* 0x000ea8000c1e1900 */
[----:B------:R-:W3:Y:S04]  /*00f0*/  LDG.E R6, desc[UR4][R4.64] ;  /* 0x0000000404067981 */ /* 0x000ee8000c1e1900 */
[----:B------:R-:W4:Y:S04]  /*0100*/  LDG.E R21, desc[UR4][R4.64+0x8] ;  /* 0x0000080404157981 */ /* 0x000f28000c1e1900 */
        /* <DEDUP_REMOVED lines=10> */
[----:B------:R-:W4:Y:S01]  /*01b0*/  LDG.E R8, desc[UR4][R4.64+0x34] ;  /* 0x0000340404087981 */ /* 0x000f22000c1e1900 */
[----:B------:R-:W-:-:S02]  /*01c0*/  VIADD R15, R9, 0x1 ;  /* 0x00000001090f7836 */ /* 0x000fc40000000000 */
[C---:B------:R-:W-:Y:S02]  /*01d0*/  VIADD R22, R9.reuse, 0x3 ;  /* 0x0000000309167836 */ /* 0x040fe40000000000 */
[C---:B------:R-:W-:Y:S02]  /*01e0*/  VIADD R24, R9.reuse, 0x9 ;  /* 0x0000000909187836 */ /* 0x040fe40000000000 */
[C---:B------:R-:W-:Y:S02]  /*01f0*/  VIADD R26, R9.reuse, 0xa ;  /* 0x0000000a091a7836 */ /* 0x040fe40000000000 */
[C---:B------:R-:W-:Y:S01]  /*0200*/  VIADD R25, R9.reuse, 0xc ;  /* 0x0000000c09197836 */ /* 0x040fe20000000000 */
[----:B--2---:R-:W-:Y:S01]  /*0210*/  SHF.L.U32 R15, R16, R15, RZ ;  /* 0x0000000f100f7219 */ /* 0x004fe200000006ff */
[----:B------:R-:W-:-:S03]  /*0220*/  VIADD R16, R9, 0x2 ;  /* 0x0000000209107836 */ /* 0x000fc60000000000 */
[----:B---3--:R-:W-:Y:S02]  /*0230*/  LOP3.LUT R6, R15, R6, R7, 0xfe, !PT ;  /* 0x000000060f067212 */ /* 0x008fe400078efe07 */
[----:B----4-:R-:W-:Y:S02]  /*0240*/  SHF.L.U32 R21, R21, R16, RZ ;  /* 0x0000001015157219 */ /* 0x010fe400000006ff */
[----:B------:R-:W-:Y:S01]  /*0250*/  SHF.L.U32 R22, R23, R22, RZ ;  /* 0x0000001617167219 */ /* 0x000fe200000006ff */
[C---:B------:R-:W-:Y:S01]  /*0260*/  VIADD R16, R9.reuse, 0x4 ;  /* 0x0000000409107836 */ /* 0x040fe20000000000 */
[----:B------:R-:W2:Y:S01]  /*0270*/  LDG.E R7, desc[UR4][R4.64+0x3c] ;  /* 0x00003c0404077981 */ /* 0x000ea2000c1e1900 */
[----:B------:R-:W-:Y:S01]  /*0280*/  VIADD R15, R9, 0x5 ;  /* 0x00000005090f7836 */ /* 0x000fe20000000000 */
[----:B------:R-:W-:Y:S02]  /*0290*/  LOP3.LUT R21, R22, R21, R6, 0xfe, !PT ;  /* 0x0000001516157212 */ /* 0x000fe400078efe06 */
[----:B------:R-:W3:Y:S01]  /*02a0*/  LDG.E R6, desc[UR4][R4.64+0x38] ;  /* 0x0000380404067981 */ /* 0x000ee2000c1e1900 */
[----:B------:R-:W-:-:S02]  /*02b0*/  SHF.L.U32 R16, R11, R16, RZ ;  /* 0x000000100b107219 */ /* 0x000fc400000006ff */
[----:B------:R-:W-:Y:S01]  /*02c0*/  SHF.L.U32 R15, R12, R15, RZ ;  /* 0x0000000f0c0f7219 */ /* 0x000fe200000006ff */
[----:B------:R-:W4:Y:S01]  /*02d0*/  LDG.E R11, desc[UR4][R4.64+0x44] ;  /* 0x00004404040b7981 */ /* 0x000f22000c1e1900 */
[----:B------:R-:W-:-:S03]  /*02e0*/  VIADD R23, R9, 0x7 ;  /* 0x0000000709177836 */ /* 0x000fc60000000000 */
[----:B------:R-:W4:Y:S01]  /*02f0*/  LDG.E R12, desc[UR4][R4.64+0x40] ;  /* 0x00004004040c7981 */ /* 0x000f22000c1e1900 */
[----:B------:R-:W-:Y:S01]  /*0300*/  VIADD R22, R9, 0x6 ;  /* 0x0000000609167836 */ /* 0x000fe20000000000 */
[----:B------:R-:W-:Y:S02]  /*0310*/  LOP3.LUT R21, R15, R16, R21, 0xfe, !PT ;  /* 0x000000100f157212 */ /* 0x000fe400078efe15 */
[----:B------:R-:W4:Y:S01]  /*0320*/  LDG.E R16, desc[UR4][R4.64+0x48] ;  /* 0x0000480404107981 */ /* 0x000f22000c1e1900 */
[----:B------:R-:W-:-:S03]  /*0330*/  SHF.L.U32 R14, R14, R23, RZ ;  /* 0x000000170e0e7219 */ /* 0x000fc600000006ff */
[----:B------:R-:W4:Y:S01]  /*0340*/  LDG.E R15, desc[UR4][R4.64+0x4c] ;  /* 0x00004c04040f7981 */ /* 0x000f22000c1e1900 */
[----:B------:R-:W-:Y:S01]  /*0350*/  SHF.L.U32 R22, R13, R22, RZ ;  /* 0x000000160d167219 */ /* 0x000fe200000006ff */
[----:B------:R-:W-:Y:S01]  /*0360*/  VIADD R23, R9, 0x8 ;  /* 0x0000000809177836 */ /* 0x000fe20000000000 */
[----:B------:R-:W-:Y:S01]  /*0370*/  SHF.L.U32 R24, R19, R24, RZ ;  /* 0x0000001813187219 */ /* 0x000fe200000006ff */
[----:B------:R-:W4:Y:S01]  /*0380*/  LDG.E R13, desc[UR4][R4.64+0x54] ;  /* 0x00005404040d7981 */ /* 0x000f22000c1e1900 */
[----:B------:R-:W-:-:S03]  /*0390*/  LOP3.LUT R21, R14, R22, R21, 0xfe, !PT ;  /* 0x000000160e157212 */ /* 0x000fc600078efe15 */
[----:B------:R-:W4:Y:S01]  /*03a0*/  LDG.E R14, desc[UR4][R4.64+0x50] ;  /* 0x00005004040e7981 */ /* 0x000f22000c1e1900 */
[----:B------:R-:W-:Y:S01]  /*03b0*/  SHF.L.U32 R22, R20, R23, RZ ;  /* 0x0000001714167219 */ /* 0x000fe200000006ff */
[----:B------:R-:W-:Y:S02]  /*03c0*/  VIADD R23, R9, 0xb ;  /* 0x0000000b09177836 */ /* 0x000fe40000000000 */
[----:B------:R-:W4:Y:S01]  /*03d0*/  LDG.E R19, desc[UR4][R4.64+0x58] ;  /* 0x0000580404137981 */ /* 0x000f22000c1e1900 */
[----:B------:R-:W-:-:S03]  /*03e0*/  SHF.L.U32 R26, R17, R26, RZ ;  /* 0x0000001a111a7219 */ /* 0x000fc600000006ff */
[----:B------:R-:W4:Y:S01]  /*03f0*/  LDG.E R20, desc[UR4][R4.64+0x5c] ;  /* 0x00005c0404147981 */ /* 0x000f22000c1e1900 */
[----:B------:R-:W-:Y:S02]  /*0400*/  SHF.L.U32 R23, R18, R23, RZ ;  /* 0x0000001712177219 */ /* 0x000fe400000006ff */
[----:B------:R-:W-:Y:S01]  /*0410*/  LOP3.LUT R21, R24, R22, R21, 0xfe, !PT ;  /* 0x0000001618157212 */ /* 0x000fe200078efe15 */
[----:B------:R-:W4:Y:S04]  /*0420*/  LDG.E R17, desc[UR4][R4.64+0x60] ;  /* 0x0000600404117981 */ /* 0x000f28000c1e1900 */
[----:B------:R-:W4:Y:S01]  /*0430*/  LDG.E R18, desc[UR4][R4.64+0x64] ;  /* 0x0000640404127981 */ /* 0x000f22000c1e1900 */
[----:B------:R-:W-:-:S03]  /*0440*/  LOP3.LUT R21, R23, R26, R21, 0xfe, !PT ;  /* 0x0000001a17157212 */ /* 0x000fc600078efe15 */
[----:B------:R-:W4:Y:S04]  /*0450*/  LDG.E R23, desc[UR4][R4.64+0x68] ;  /* 0x0000680404177981 */ /* 0x000f28000c1e1900 */
[----:B------:R-:W4:Y:S01]  /*0460*/  LDG.E R22, desc[UR4][R4.64+0x6c] ;  /* 0x00006c0404167981 */ /* 0x000f22000c1e1900 */
[----:B------:R-:W-:Y:S01]  /*0470*/  SHF.L.U32 R26, R10, R25, RZ ;  /* 0x000000190a1a7219 */ /* 0x000fe200000006ff */
[----:B------:R-:W-:Y:S02]  /*0480*/  VIADD R25, R9, 0xd ;  /* 0x0000000d09197836 */ /* 0x000fe40000000000 */
[----:B------:R-:W4:Y:S04]  /*0490*/  LDG.E R24, desc[UR4][R4.64+0x70] ;  /* 0x0000700404187981 */ /* 0x000f28000c1e1900 */
[----:B------:R-:W4:Y:S01]  /*04a0*/  LDG.E R10, desc[UR4][R4.64+0x74] ;  /* 0x00007404040a7981 */ /* 0x000f22000c1e1900 */
[----:B------:R-:W-:-:S03]  /*04b0*/  SHF.L.U32 R27, R8, R25, RZ ;  /* 0x00000019081b7219 */ /* 0x000fc600000006ff */
[----:B------:R-:W4:Y:S04]  /*04c0*/  LDG.E R8, desc[UR4][R4.64+0x78] ;  /* 0x0000780404087981 */ /* 0x000f28000c1e1900 */
[----:B------:R0:W4:Y:S01]  /*04d0*/  LDG.E R25, desc[UR4][R4.64+0x7c] ;  /* 0x00007c0404197981 */ /* 0x000122000c1e1900 */
[----:B------:R-:W-:Y:S01]  /*04e0*/  LOP3.LUT R21, R27, R26, R21, 0xfe, !PT ;  /* 0x0000001a1b157212 */ /* 0x000fe200078efe15 */
[C---:B------:R-:W-:Y:S02]  /*04f0*/  VIADD R27, R9.reuse, 0xe ;  /* 0x0000000e091b7836 */ /* 0x040fe40000000000 */
[C---:B------:R-:W-:Y:S02]  /*0500*/  VIADD R26, R9.reuse, 0xf ;  /* 0x0000000f091a7836 */ /* 0x040fe40000000000 */
[----:B0-----:R-:W-:-:S02]  /*0510*/  VIADD R5, R9, 0x12 ;  /* 0x0000001209057836 */ /* 0x001fc40000000000 */
[----:B------:R-:W-:Y:S01]  /*0520*/  VIADD R4, R9, 0x13 ;  /* 0x0000001309047836 */ /* 0x000fe20000000000 */
[----:B--2---:R-:W-:Y:S01]  /*0530*/  SHF.L.U32 R7, R7, R26, RZ ;  /* 0x0000001a07077219 */ /* 0x004fe200000006ff */
[C---:B------:R-:W-:Y:S01]  /*0540*/  VIADD R26, R9.reuse, 0x11 ;  /* 0x00000011091a7836 */ /* 0x040fe20000000000 */
[----:B---3--:R-:W-:Y:S01]  /*0550*/  SHF.L.U32 R6, R6, R27, RZ ;  /* 0x0000001b06067219 */ /* 0x008fe200000006ff */
[----:B------:R-:W-:-:S03]  /*0560*/  VIADD R27, R9, 0x10 ;  /* 0x00000010091b7836 */ /* 0x000fc60000000000 */
[----:B------:R-:W-:Y:S02]  /*0570*/  LOP3.LUT R6, R7, R6, R21, 0xfe, !PT ;  /* 0x0000000607067212 */ /* 0x000fe400078efe15 */
[----:B----4-:R-:W-:Y:S02]  /*0580*/  SHF.L.U32 R11, R11, R26, RZ ;  /* 0x0000001a0b0b7219 */ /* 0x010fe400000006ff */
[----:B------:R-:W-:Y:S01]  /*0590*/  SHF.L.U32 R27, R12, R27, RZ ;  /* 0x0000001b0c1b7219 */ /* 0x000fe200000006ff */
[----:B------:R-:W-:-:S03]  /*05a0*/  VIADD R7, R9, 0x14 ;  /* 0x0000001409077836 */ /* 0x000fc60000000000 */
[----:B------:R-:W-:Y:S02]  /*05b0*/  LOP3.LUT R6, R11, R27, R6, 0xfe, !PT ;  /* 0x0000001b0b067212 */ /* 0x000fe400078efe06 */
[----:B------:R-:W-:Y:S02]  /*05c0*/  SHF.L.U32 R5, R16, R5, RZ ;  /* 0x0000000510057219 */ /* 0x000fe400000006ff */
[----:B------:R-:W-:Y:S01]  /*05d0*/  SHF.L.U32 R4, R15, R4, RZ ;  /* 0x000000040f047219 */ /* 0x000fe200000006ff */
[----:B------:R-:W-:-:S03]  /*05e0*/  VIADD R12, R9, 0x15 ;  /* 0x00000015090c7836 */ /* 0x000fc60000000000 */
[----:B------:R-:W-:Y:S01]  /*05f0*/  LOP3.LUT R4, R4, R5, R6, 0xfe, !PT ;  /* 0x0000000504047212 */ /* 0x000fe200078efe06 */
[----:B------:R-:W-:Y:S01]  /*0600*/  VIADD R6, R9, 0x16 ;  /* 0x0000001609067836 */ /* 0x000fe20000000000 */
[----:B------:R-:W-:Y:S01]  /*0610*/  SHF.L.U32 R12, R13, R12, RZ ;  /* 0x0000000c0d0c7219 */ /* 0x000fe200000006ff */
[----:B------:R-:W-:Y:S01]  /*0620*/  VIADD R5, R9, 0x17 ;  /* 0x0000001709057836 */ /* 0x000fe20000000000 */
[----:B------:R-:W-:Y:S02]  /*0630*/  SHF.L.U32 R7, R14, R7, RZ ;  /* 0x000000070e077219 */ /* 0x000fe400000006ff */
[----:B------:R-:W-:Y:S01]  /*0640*/  SHF.L.U32 R19, R19, R6, RZ ;  /* 0x0000000613137219 */ /* 0x000fe200000006ff */
[C---:B------:R-:W-:Y:S01]  /*0650*/  VIADD R6, R9.reuse, 0x18 ;  /* 0x0000001809067836 */ /* 0x040fe20000000000 */
[----:B------:R-:W-:Y:S01]  /*0660*/  LOP3.LUT R4, R12, R7, R4, 0xfe, !PT ;  /* 0x000000070c047212 */ /* 0x000fe200078efe04 */
[----:B------:R-:W-:Y:S01]  /*0670*/  VIADD R7, R9, 0x19 ;  /* 0x0000001909077836 */ /* 0x000fe20000000000 */
[----:B------:R-:W-:-:S04]  /*0680*/  SHF.L.U32 R5, R20, R5, RZ ;  /* 0x0000000514057219 */ /* 0x000fc800000006ff */
[----:B------:R-:W-:Y:S01]  /*0690*/  LOP3.LUT R4, R5, R19, R4, 0xfe, !PT ;  /* 0x0000001305047212 */ /* 0x000fe200078efe04 */
[----:B------:R-:W-:Y:S01]  /*06a0*/  VIADD R5, R9, 0x1b ;  /* 0x0000001b09057836 */ /* 0x000fe20000000000 */
[----:B------:R-:W-:Y:S01]  /*06b0*/  SHF.L.U32 R17, R17, R6, RZ ;  /* 0x0000000611117219 */ /* 0x000fe200000006ff */
[----:B------:R-:W-:Y:S01]  /*06c0*/  VIADD R6, R9, 0x1a ;  /* 0x0000001a09067836 */ /* 0x000fe20000000000 */
[----:B------:R-:W-:-:S04]  /*06d0*/  SHF.L.U32 R7, R18, R7, RZ ;  /* 0x0000000712077219 */ /* 0x000fc800000006ff */
[----:B------:R-:W-:Y:S02]  /*06e0*/  LOP3.LUT R4, R7, R17, R4, 0xfe, !PT ;  /* 0x0000001107047212 */ /* 0x000fe400078efe04 */
[----:B------:R-:W-:Y:S02]  /*06f0*/  SHF.L.U32 R23, R23, R6, RZ ;  /* 0x0000000617177219 */ /* 0x000fe400000006ff */
[----:B------:R-:W-:Y:S01]  /*0700*/  SHF.L.U32 R5, R22, R5, RZ ;  /* 0x0000000516057219 */ /* 0x000fe200000006ff */
[C---:B------:R-:W-:Y:S02]  /*0710*/  VIADD R7, R9.reuse, 0x1c ;  /* 0x0000001c09077836 */ /* 0x040fe40000000000 */
[----:B------:R-:W-:Y:S01]  /*0720*/  VIADD R11, R9, 0x1d ;  /* 0x0000001d090b7836 */ /* 0x000fe20000000000 */
[----:B------:R-:W-:Y:S01]  /*0730*/  LOP3.LUT R4, R5, R23, R4, 0xfe, !PT ;  /* 0x0000001705047212 */ /* 0x000fe200078efe04 */
[C---:B------:R-:W-:Y:S02]  /*0740*/  VIADD R5, R9.reuse, 0x1e ;  /* 0x0000001e09057836 */ /* 0x040fe40000000000 */
[----:B------:R-:W-:-:S02]  /*0750*/  VIADD R6, R9, 0x1f ;  /* 0x0000001f09067836 */ /* 0x000fc40000000000 */
[----:B------:R-:W-:-:S05]  /*0760*/  VIADD R9, R9, 0x20 ;  /* 0x0000002009097836 */ /* 0x000fca0000000000 */
[----:B------:R-:W-:Y:S02]  /*0770*/  ISETP.NE.AND P0, PT, R9, 0x2800, PT ;  /* 0x000028000900780c */ /* 0x000fe40003f05270 */
[----:B------:R-:W-:Y:S02]  /*0780*/  SHF.L.U32 R7, R24, R7, RZ ;  /* 0x0000000718077219 */ /* 0x000fe400000006ff */
[----:B------:R-:W-:Y:S02]  /*0790*/  SHF.L.U32 R10, R10, R11, RZ ;  /* 0x0000000b0a0a7219 */ /* 0x000fe400000006ff */
[----:B------:R-:W-:Y:S02]  /*07a0*/  SHF.L.U32 R8, R8, R5, RZ ;  /* 0x0000000508087219 */ /* 0x000fe400000006ff */
[----:B------:R-:W-:Y:S02]  /*07b0*/  LOP3.LUT R7, R10, R7, R4, 0xfe, !PT ;  /* 0x000000070a077212 */ /* 0x000fe400078efe04 */
[----:B------:R-:W-:-:S04]  /*07c0*/  SHF.L.U32 R6, R25, R6, RZ ;  /* 0x0000000619067219 */ /* 0x000fc800000006ff */
[----:B------:R-:W-:Y:S01]  /*07d0*/  LOP3.LUT R7, R6, R8, R7, 0xfe, !PT ;  /* 0x0000000806077212 */ /* 0x000fe200078efe07 */
[----:B------:R-:W-:Y:S06]  /*07e0*/  @P0 BRA `(.L_x_2) ;  /* 0xfffffff800380947 */ /* 0x000fec000383ffff */
[----:B------:R-:W0:Y:S02]  /*07f0*/  LDC.64 R2, c[0x0][0x380] ;  /* 0x0000e000ff027b82 */ /* 0x000e240000000a00 */
[----:B0-----:R-:W-:-:S05]  /*0800*/  IMAD.WIDE.U32 R2, R0, 0x4, R2 ;  /* 0x0000000400027825 */ /* 0x001fca00078e0002 */
[----:B------:R-:W-:Y:S01]  /*0810*/  STG.E desc[UR4][R2.64], R7 ;  /* 0x0000000702007986 */ /* 0x000fe2000c101904 */
[----:B------:R-:W-:Y:S05]  /*0820*/  EXIT ;  /* 0x000000000000794d */ /* 0x000fea0003800000 */
.L_x_3:
        /* <DEDUP_REMOVED lines=13> */
.L_x_5:


//--------------------- .nv.shared.reserved.0     --------------------------
	.section	.nv.shared.reserved.0,"aw",@nobits
	.weak		__nv_reservedSMEM_offset_0_alias
	.size		__nv_reservedSMEM_offset_0_alias, 0, 64
	.other		__nv_reservedSMEM_offset_0_alias,@"STO_CUDA_RESERVED_SHARED STV_DEFAULT"
__nv_reservedSMEM_offset_0_alias:
	.zero		0
	.zero		64


//--------------------- .nv.global                --------------------------
	.section	.nv.global,"aw",@nobits
	.align	8
.nv.global:
	.type		packed_array,@object
	.size		packed_array,(d_tmp - packed_array)
packed_array:
	.zero		8
	.type		d_tmp,@object
	.size		d_tmp,(.L_1 - d_tmp)
d_tmp:
	.zero		4
.L_1:


//--------------------- .nv.constant0._Z13test_gpu_gmemPjj --------------------------
	.section	.nv.constant0._Z13test_gpu_gmemPjj,"a",@progbits
	.sectionflags	@""
	.align	4
.nv.constant0._Z13test_gpu_gmemPjj:
	.zero		908


//--------------------- .nv.constant0._Z17test_gpu_registerPjj --------------------------
	.section	.nv.constant0._Z17test_gpu_registerPjj,"a",@progbits
	.sectionflags	@""
	.align	4
.nv.constant0._Z17test_gpu_registerPjj:
	.zero		908


//--------------------- SYMBOLS --------------------------

	.type		.nv.reservedSmem.offset0,@object
	.size		.nv.reservedSmem.offset0,0x4
